	.headerflags	@"EF_CUDA_TEXMODE_UNIFIED EF_CUDA_64BIT_ADDRESS EF_CUDA_ACCELERATORS EF_CUDA_SM90 EF_CUDA_VIRTUAL_SM(EF_CUDA_SM90)"
	.elftype	@"ET_EXEC"


//--------------------- .nv.info                  --------------------------
	.section	.nv.info,"",@"SHT_CUDA_INFO"
	.align	4


	//----- nvinfo : EIATTR_REGCOUNT
	.align		4
        /*0000*/ 	.byte	0x04, 0x2f
        /*0002*/ 	.short	(.L_3 - .L_2)
	.align		4
.L_2:
        /*0004*/ 	.word	index@(triton_poi_fused__native_batch_norm_legit_no_training_silu_26)
        /*0008*/ 	.word	0x00000011


	//----- nvinfo : EIATTR_MIN_STACK_SIZE
	.align		4
.L_3:
        /*000c*/ 	.byte	0x04, 0x12
        /*000e*/ 	.short	(.L_5 - .L_4)
	.align		4
.L_4:
        /*0010*/ 	.word	index@(triton_poi_fused__native_batch_norm_legit_no_training_silu_26)
        /*0014*/ 	.word	0x00000000


	//----- nvinfo : EIATTR_FRAME_SIZE
	.align		4
.L_5:
        /*0018*/ 	.byte	0x04, 0x11
        /*001a*/ 	.short	(.L_7 - .L_6)
	.align		4
.L_6:
        /*001c*/ 	.word	index@(triton_poi_fused__native_batch_norm_legit_no_training_silu_26)
        /*0020*/ 	.word	0x00000000


	//----- nvinfo : EIATTR_MIN_STACK_SIZE
	.align		4
.L_7:
        /*0024*/ 	.byte	0x04, 0x12
        /*0026*/ 	.short	(.L_9 - .L_8)
	.align		4
.L_8:
        /*0028*/ 	.word	index@(triton_poi_fused__native_batch_norm_legit_no_training_silu_26)
        /*002c*/ 	.word	0x00000000
.L_9:


//--------------------- .nv.info.triton_poi_fused__native_batch_norm_legit_no_training_silu_26 --------------------------
	.section	.nv.info.triton_poi_fused__native_batch_norm_legit_no_training_silu_26,"",@"SHT_CUDA_INFO"
	.sectionflags	@""
	.align	4


	//----- nvinfo : EIATTR_CUDA_API_VERSION
	.align		4
        /*0000*/ 	.byte	0x04, 0x37
        /*0002*/ 	.short	(.L_11 - .L_10)
.L_10:
        /*0004*/ 	.word	0x0000007c


	//----- nvinfo : EIATTR_KPARAM_INFO
	.align		4
.L_11:
        /*0008*/ 	.byte	0x04, 0x17
        /*000a*/ 	.short	(.L_13 - .L_12)
.L_12:
        /*000c*/ 	.word	0x00000000
        /*0010*/ 	.short	0x0006
        /*0012*/ 	.short	0x0030
        /*0014*/ 	.byte	0x00, 0xf0, 0x11, 0x00


	//----- nvinfo : EIATTR_KPARAM_INFO
	.align		4
.L_13:
        /*0018*/ 	.byte	0x04, 0x17
        /*001a*/ 	.short	(.L_15 - .L_14)
.L_14:
        /*001c*/ 	.word	0x00000000
        /*0020*/ 	.short	0x0005
        /*0022*/ 	.short	0x0028
        /*0024*/ 	.byte	0x00, 0xf4, 0x21, 0x00


	//----- nvinfo : EIATTR_KPARAM_INFO
	.align		4
.L_15:
        /*0028*/ 	.byte	0x04, 0x17
        /*002a*/ 	.short	(.L_17 - .L_16)
.L_16:
        /*002c*/ 	.word	0x00000000
        /*0030*/ 	.short	0x0004
        /*0032*/ 	.short	0x0020
        /*0034*/ 	.byte	0x00, 0xf4, 0x21, 0x00


	//----- nvinfo : EIATTR_KPARAM_INFO
	.align		4
.L_17:
        /*0038*/ 	.byte	0x04, 0x17
        /*003a*/ 	.short	(.L_19 - .L_18)
.L_18:
        /*003c*/ 	.word	0x00000000
        /*0040*/ 	.short	0x0003
        /*0042*/ 	.short	0x0018
        /*0044*/ 	.byte	0x00, 0xf4, 0x21, 0x00


	//----- nvinfo : EIATTR_KPARAM_INFO
	.align		4
.L_19:
        /*0048*/ 	.byte	0x04, 0x17
        /*004a*/ 	.short	(.L_21 - .L_20)
.L_20:
        /*004c*/ 	.word	0x00000000
        /*0050*/ 	.short	0x0002
        /*0052*/ 	.short	0x0010
        /*0054*/ 	.byte	0x00, 0xf4, 0x21, 0x00


	//----- nvinfo : EIATTR_KPARAM_INFO
	.align		4
.L_21:
        /*0058*/ 	.byte	0x04, 0x17
        /*005a*/ 	.short	(.L_23 - .L_22)
.L_22:
        /*005c*/ 	.word	0x00000000
        /*0060*/ 	.short	0x0001
        /*0062*/ 	.short	0x0008
        /*0064*/ 	.byte	0x00, 0xf4, 0x21, 0x00


	//----- nvinfo : EIATTR_KPARAM_INFO
	.align		4
.L_23:
        /*0068*/ 	.byte	0x04, 0x17
        /*006a*/ 	.short	(.L_25 - .L_24)
.L_24:
        /*006c*/ 	.word	0x00000000
        /*0070*/ 	.short	0x0000
        /*0072*/ 	.short	0x0000
        /*0074*/ 	.byte	0x00, 0xf4, 0x21, 0x00


	//----- nvinfo : EIATTR_SPARSE_MMA_MASK
	.align		4
.L_25:
        /*0078*/ 	.byte	0x03, 0x50
        /*007a*/ 	.short	0x0000


	//----- nvinfo : EIATTR_MAXREG_COUNT
	.align		4
        /*007c*/ 	.byte	0x03, 0x1b
        /*007e*/ 	.short	0x00ff


	//----- nvinfo : EIATTR_EXIT_INSTR_OFFSETS
	.align		4
        /*0080*/ 	.byte	0x04, 0x1c
        /*0082*/ 	.short	(.L_27 - .L_26)


	//   ....[0]....
.L_26:
        /*0084*/ 	.word	0x00000530


	//----- nvinfo : EIATTR_REQNTID
	.align		4
.L_27:
        /*0088*/ 	.byte	0x04, 0x10
        /*008a*/ 	.short	(.L_29 - .L_28)
.L_28:
        /*008c*/ 	.word	0x00000080
        /*0090*/ 	.word	0x00000001
        /*0094*/ 	.word	0x00000001


	//----- nvinfo : EIATTR_CBANK_PARAM_SIZE
	.align		4
.L_29:
        /*0098*/ 	.byte	0x03, 0x19
        /*009a*/ 	.short	0x0034


	//----- nvinfo : EIATTR_PARAM_CBANK
	.align		4
        /*009c*/ 	.byte	0x04, 0x0a
        /*009e*/ 	.short	(.L_31 - .L_30)
	.align		4
.L_30:
        /*00a0*/ 	.word	index@(.nv.constant0.triton_poi_fused__native_batch_norm_legit_no_training_silu_26)
        /*00a4*/ 	.short	0x0210
        /*00a6*/ 	.short	0x0034


	//----- nvinfo : EIATTR_SW_WAR
	.align		4
.L_31:
        /*00a8*/ 	.byte	0x04, 0x36
        /*00aa*/ 	.short	(.L_33 - .L_32)
.L_32:
        /*00ac*/ 	.word	0x00000008
.L_33:


//--------------------- .nv.callgraph             --------------------------
	.section	.nv.callgraph,"",@"SHT_CUDA_CALLGRAPH"
	.align	4
	.sectionentsize	8
	.align		4
        /*0000*/ 	.word	0x00000000
	.align		4
        /*0004*/ 	.word	0xffffffff
	.align		4
        /*0008*/ 	.word	0x00000000
	.align		4
        /*000c*/ 	.word	0xfffffffe
	.align		4
        /*0010*/ 	.word	0x00000000
	.align		4
        /*0014*/ 	.word	0xfffffffd
	.align		4
        /*0018*/ 	.word	0x00000000
	.align		4
        /*001c*/ 	.word	0xfffffffc


//--------------------- .nv.constant4             --------------------------
	.section	.nv.constant4,"a",@progbits
	.align	8
	.align		8
.nv.constant4:
        /*0000*/ 	.dword	_$_str
	.align		8
        /*0008*/ 	.dword	_$_str_$_2


//--------------------- .text.triton_poi_fused__native_batch_norm_legit_no_training_silu_26 --------------------------
	.section	.text.triton_poi_fused__native_batch_norm_legit_no_training_silu_26,"ax",@progbits
	.align	128
        .global         triton_poi_fused__native_batch_norm_legit_no_training_silu_26
        .type           triton_poi_fused__native_batch_norm_legit_no_training_silu_26,@function
        .size           triton_poi_fused__native_batch_norm_legit_no_training_silu_26,(.L_x_1 - triton_poi_fused__native_batch_norm_legit_no_training_silu_26)
        .other          triton_poi_fused__native_batch_norm_legit_no_training_silu_26,@"STO_CUDA_ENTRY STV_DEFAULT"
triton_poi_fused__native_batch_norm_legit_no_training_silu_26:
.text.triton_poi_fused__native_batch_norm_legit_no_training_silu_26:
[----:B------:R-:W-:Y:S01]  /*0000*/  LDC R1, c[0x0][0x28] ;  /* 0x00000a00ff017b82 */ /* 0x000fe20000000800 */
[----:B------:R-:W1:Y:S07]  /*0010*/  S2R R0, SR_TID.X ;  /* 0x0000000000007919 */ /* 0x000e6e0000002100 */
[----:B------:R-:W2:Y:S01]  /*0020*/  LDC.64 R2, c[0x0][0x228] ;  /* 0x00008a00ff027b82 */ /* 0x000ea20000000a00 */
[----:B------:R-:W-:Y:S01]  /*0030*/  ULDC.64 UR4, c[0x0][0x208] ;  /* 0x0000820000047ab9 */ /* 0x000fe20000000a00 */
[----:B------:R-:W3:Y:S06]  /*0040*/  S2R R7, SR_CTAID.X ;  /* 0x0000000000077919 */ /* 0x000eec0000002500 */
[----:B------:R-:W4:Y:S08]  /*0050*/  LDC.64 R8, c[0x0][0x230] ;  /* 0x00008c00ff087b82 */ /* 0x000f300000000a00 */
[----:B------:R-:W5:Y:S01]  /*0060*/  LDC.64 R10, c[0x0][0x238] ;  /* 0x00008e00ff0a7b82 */ /* 0x000f620000000a00 */
[----:B-1----:R-:W-:-:S02]  /*0070*/  SHF.L.U32 R0, R0, 0x1, RZ ;  /* 0x0000000100007819 */ /* 0x002fc400000006ff */
[----:B---3--:R-:W-:Y:S02]  /*0080*/  SHF.R.S32.HI R5, RZ, 0x17, R7 ;  /* 0x00000017ff057819 */ /* 0x008fe40000011407 */
[----:B------:R-:W-:Y:S02]  /*0090*/  LOP3.LUT R0, R0, 0xfe, RZ, 0xc0, !PT ;  /* 0x000000fe00007812 */ /* 0x000fe400078ec0ff */
[----:B------:R-:W-:Y:S02]  /*00a0*/  SGXT R5, R5, 0x1 ;  /* 0x000000010505781a */ /* 0x000fe40000000200 */
[----:B------:R-:W-:Y:S02]  /*00b0*/  LEA R0, R7, R0, 0x8 ;  /* 0x0000000007007211 */ /* 0x000fe400078e40ff */
[----:B------:R-:W1:Y:S02]  /*00c0*/  LDC.64 R6, c[0x0][0x220] ;  /* 0x00008800ff067b82 */ /* 0x000e640000000a00 */
[----:B------:R-:W-:-:S04]  /*00d0*/  LEA.HI R5, R5, R0, RZ, 0x9 ;  /* 0x0000000005057211 */ /* 0x000fc800078f48ff */
[----:B------:R-:W-:-:S04]  /*00e0*/  LOP3.LUT R5, R5, 0xfffffe00, RZ, 0xc0, !PT ;  /* 0xfffffe0005057812 */ /* 0x000fc800078ec0ff */
[----:B------:R-:W-:Y:S02]  /*00f0*/  IADD3 R13, R0, -R5, RZ ;  /* 0x80000005000d7210 */ /* 0x000fe40007ffe0ff */
[----:B------:R-:W3:Y:S03]  /*0100*/  LDC.64 R4, c[0x0][0x218] ;  /* 0x00008600ff047b82 */ /* 0x000ee60000000a00 */
[----:B--2---:R-:W-:-:S06]  /*0110*/  IMAD.WIDE R2, R13, 0x4, R2 ;  /* 0x000000040d027825 */ /* 0x004fcc00078e0202 */
[----:B------:R-:W2:Y:S01]  /*0120*/  LDG.E.EL.64 R2, desc[UR4][R2.64] ;  /* 0x0000000402027981 */ /* 0x000ea2000c2e1b00 */
[----:B-1----:R-:W-:-:S04]  /*0130*/  IMAD.WIDE R6, R13, 0x4, R6 ;  /* 0x000000040d067825 */ /* 0x002fc800078e0206 */
[C---:B----4-:R-:W-:Y:S02]  /*0140*/  IMAD.WIDE R8, R13.reuse, 0x4, R8 ;  /* 0x000000040d087825 */ /* 0x050fe400078e0208 */
[----:B------:R-:W4:Y:S02]  /*0150*/  LDG.E.EL.64 R6, desc[UR4][R6.64] ;  /* 0x0000000406067981 */ /* 0x000f24000c2e1b00 */
[----:B-----5:R-:W-:Y:S02]  /*0160*/  IMAD.WIDE R10, R13, 0x4, R10 ;  /* 0x000000040d0a7825 */ /* 0x020fe400078e020a */
[----:B------:R-:W5:Y:S02]  /*0170*/  LDG.E.EL.64 R8, desc[UR4][R8.64] ;  /* 0x0000000408087981 */ /* 0x000f64000c2e1b00 */
[----:B---3--:R-:W-:Y:S02]  /*0180*/  IMAD.WIDE R4, R0, 0x4, R4 ;  /* 0x0000000400047825 */ /* 0x008fe400078e0204 */
[----:B------:R-:W5:Y:S04]  /*0190*/  LDG.E.EL.64 R10, desc[UR4][R10.64] ;  /* 0x000000040a0a7981 */ /* 0x000f68000c2e1b00 */
[----:B------:R-:W4:Y:S01]  /*01a0*/  LDG.E.64 R4, desc[UR4][R4.64] ;  /* 0x0000000404047981 */ /* 0x000f22000c1e1b00 */
[----:B--2---:R-:W-:Y:S01]  /*01b0*/  FADD R2, R2, 0.0010000000474974513054 ;  /* 0x3a83126f02027421 */ /* 0x004fe20000000000 */
[----:B------:R-:W-:-:S03]  /*01c0*/  FADD R3, R3, 0.0010000000474974513054 ;  /* 0x3a83126f03037421 */ /* 0x000fc60000000000 */
[----:B------:R-:W1:Y:S08]  /*01d0*/  MUFU.SQRT R12, R2 ;  /* 0x00000002000c7308 */ /* 0x000e700000002000 */
[----:B------:R-:W2:Y:S01]  /*01e0*/  MUFU.SQRT R13, R3 ;  /* 0x00000003000d7308 */ /* 0x000ea20000002000 */
[C---:B-1----:R-:W-:Y:S02]  /*01f0*/  FSETP.GT.AND P0, PT, R12.reuse, 8.50705917302346158658e+37, PT ;  /* 0x7e8000000c00780b */ /* 0x042fe40003f04000 */
[----:B------:R-:W-:-:S02]  /*0200*/  FSETP.GEU.AND P2, PT, R12, 1.175494350822287508e-38, PT ;  /* 0x008000000c00780b */ /* 0x000fc40003f4e000 */
[C---:B--2---:R-:W-:Y:S02]  /*0210*/  FSETP.GT.AND P1, PT, R13.reuse, 8.50705917302346158658e+37, PT ;  /* 0x7e8000000d00780b */ /* 0x044fe40003f24000 */
[----:B------:R-:W-:-:S07]  /*0220*/  FSETP.GEU.AND P3, PT, R13, 1.175494350822287508e-38, PT ;  /* 0x008000000d00780b */ /* 0x000fce0003f6e000 */
[----:B------:R-:W-:Y:S01]  /*0230*/  @P0 FMUL R12, R12, 0.25 ;  /* 0x3e8000000c0c0820 */ /* 0x000fe20000400000 */
[----:B------:R-:W-:-:S03]  /*0240*/  HFMA2.MMA R2, -RZ, RZ, 1.625, 0 ;  /* 0x3e800000ff027435 */ /* 0x000fc600000001ff */
[----:B------:R-:W-:Y:S01]  /*0250*/  @!P2 FMUL R12, R12, 16777216 ;  /* 0x4b8000000c0ca820 */ /* 0x000fe20000400000 */
[----:B------:R-:W-:-:S05]  /*0260*/  @P1 FMUL R13, R13, 0.25 ;  /* 0x3e8000000d0d1820 */ /* 0x000fca0000400000 */
[----:B------:R-:W1:Y:S01]  /*0270*/  MUFU.RCP R12, R12 ;  /* 0x0000000c000c7308 */ /* 0x000e620000001000 */
[----:B------:R-:W-:Y:S01]  /*0280*/  @!P3 FMUL R13, R13, 16777216 ;  /* 0x4b8000000d0db820 */ /* 0x000fe20000400000 */
[----:B------:R-:W-:-:S06]  /*0290*/  FSEL R3, R2, 1, P0 ;  /* 0x3f80000002037808 */ /* 0x000fcc0000000000 */
[----:B------:R-:W2:Y:S01]  /*02a0*/  MUFU.RCP R13, R13 ;  /* 0x0000000d000d7308 */ /* 0x000ea20000001000 */
[----:B------:R-:W-:Y:S01]  /*02b0*/  @!P2 FMUL R3, R3, 16777216 ;  /* 0x4b8000000303a820 */ /* 0x000fe20000400000 */
[----:B------:R-:W-:Y:S01]  /*02c0*/  FSEL R14, R2, 1, P1 ;  /* 0x3f800000020e7808 */ /* 0x000fe20000800000 */
[----:B----4-:R-:W-:Y:S02]  /*02d0*/  FADD R4, R4, -R6 ;  /* 0x8000000604047221 */ /* 0x010fe40000000000 */
[----:B-1----:R-:W-:Y:S02]  /*02e0*/  FMUL R3, R12, R3 ;  /* 0x000000030c037220 */ /* 0x002fe40000400000 */
[----:B------:R-:W-:Y:S01]  /*02f0*/  @!P3 FMUL R14, R14, 16777216 ;  /* 0x4b8000000e0eb820 */ /* 0x000fe20000400000 */
[----:B------:R-:W-:Y:S01]  /*0300*/  FADD R5, R5, -R7 ;  /* 0x8000000705057221 */ /* 0x000fe20000000000 */
[----:B------:R-:W-:Y:S02]  /*0310*/  FMUL R3, R4, R3 ;  /* 0x0000000304037220 */ /* 0x000fe40000400000 */
[----:B--2---:R-:W-:-:S02]  /*0320*/  FMUL R14, R13, R14 ;  /* 0x0000000e0d0e7220 */ /* 0x004fc40000400000 */
[----:B-----5:R-:W-:Y:S02]  /*0330*/  FFMA R8, R8, R3, R10 ;  /* 0x0000000308087223 */ /* 0x020fe4000000000a */
[----:B------:R-:W-:Y:S02]  /*0340*/  FMUL R14, R5, R14 ;  /* 0x0000000e050e7220 */ /* 0x000fe40000400000 */
[----:B------:R-:W-:Y:S02]  /*0350*/  FADD R3, RZ, -R8 ;  /* 0x80000008ff037221 */ /* 0x000fe40000000000 */
[----:B------:R-:W-:Y:S02]  /*0360*/  FFMA R9, R9, R14, R11 ;  /* 0x0000000e09097223 */ /* 0x000fe4000000000b */
[----:B------:R-:W-:Y:S02]  /*0370*/  FMUL R4, R3, 1.4426950216293334961 ;  /* 0x3fb8aa3b03047820 */ /* 0x000fe40000400000 */
[----:B------:R-:W-:-:S04]  /*0380*/  FADD R3, RZ, -R9 ;  /* 0x80000009ff037221 */ /* 0x000fc80000000000 */
[----:B------:R-:W-:Y:S01]  /*0390*/  FMUL R6, R3, 1.4426950216293334961 ;  /* 0x3fb8aa3b03067820 */ /* 0x000fe20000400000 */
[----:B------:R-:W-:-:S04]  /*03a0*/  FSETP.GEU.AND P0, PT, R4, -126, PT ;  /* 0xc2fc00000400780b */ /* 0x000fc80003f0e000 */
[----:B------:R-:W-:-:S09]  /*03b0*/  FSETP.GEU.AND P1, PT, R6, -126, PT ;  /* 0xc2fc00000600780b */ /* 0x000fd20003f2e000 */
[----:B------:R-:W-:-:S04]  /*03c0*/  @!P0 FMUL R4, R4, 0.5 ;  /* 0x3f00000004048820 */ /* 0x000fc80000400000 */
[----:B------:R-:W-:Y:S01]  /*03d0*/  @!P1 FMUL R6, R6, 0.5 ;  /* 0x3f00000006069820 */ /* 0x000fe20000400000 */
[----:B------:R-:W1:Y:S08]  /*03e0*/  MUFU.EX2 R3, R4 ;  /* 0x0000000400037308 */ /* 0x000e700000000800 */
[----:B------:R-:W2:Y:S01]  /*03f0*/  MUFU.EX2 R5, R6 ;  /* 0x0000000600057308 */ /* 0x000ea20000000800 */
[----:B-1----:R-:W-:-:S04]  /*0400*/  @!P0 FMUL R3, R3, R3 ;  /* 0x0000000303038220 */ /* 0x002fc80000400000 */
[----:B------:R-:W-:Y:S01]  /*0410*/  FADD R7, R3, 1 ;  /* 0x3f80000003077421 */ /* 0x000fe20000000000 */
[----:B--2---:R-:W-:-:S04]  /*0420*/  @!P1 FMUL R5, R5, R5 ;  /* 0x0000000505059220 */ /* 0x004fc80000400000 */
[----:B------:R-:W-:Y:S01]  /*0430*/  FADD R10, R5, 1 ;  /* 0x3f800000050a7421 */ /* 0x000fe20000000000 */
[----:B------:R-:W-:Y:S01]  /*0440*/  FSETP.GT.AND P0, PT, R7, 8.50705917302346158658e+37, PT ;  /* 0x7e8000000700780b */ /* 0x000fe20003f04000 */
[----:B------:R-:W1:Y:S03]  /*0450*/  LDC.64 R4, c[0x0][0x210] ;  /* 0x00008400ff047b82 */ /* 0x000e660000000a00 */
[----:B------:R-:W-:-:S09]  /*0460*/  FSETP.GT.AND P1, PT, R10, 8.50705917302346158658e+37, PT ;  /* 0x7e8000000a00780b */ /* 0x000fd20003f24000 */
[----:B------:R-:W-:-:S04]  /*0470*/  @P0 FMUL R7, R7, 0.25 ;  /* 0x3e80000007070820 */ /* 0x000fc80000400000 */
[----:B------:R-:W-:Y:S02]  /*0480*/  @P1 FMUL R10, R10, 0.25 ;  /* 0x3e8000000a0a1820 */ /* 0x000fe40000400000 */
[----:B------:R-:W2:Y:S08]  /*0490*/  MUFU.RCP R7, R7 ;  /* 0x0000000700077308 */ /* 0x000eb00000001000 */
[----:B------:R-:W3:Y:S01]  /*04a0*/  MUFU.RCP R10, R10 ;  /* 0x0000000a000a7308 */ /* 0x000ee20000001000 */
[----:B------:R-:W-:-:S02]  /*04b0*/  FSEL R6, R2, 1, P0 ;  /* 0x3f80000002067808 */ /* 0x000fc40000000000 */
[----:B------:R-:W-:-:S03]  /*04c0*/  FSEL R3, R2, 1, P1 ;  /* 0x3f80000002037808 */ /* 0x000fc60000800000 */
[----:B--2---:R-:W-:-:S04]  /*04d0*/  FMUL R11, R7, R6 ;  /* 0x00000006070b7220 */ /* 0x004fc80000400000 */
[----:B------:R-:W-:Y:S01]  /*04e0*/  FMUL R8, R8, R11 ;  /* 0x0000000b08087220 */ /* 0x000fe20000400000 */
[----:B---3--:R-:W-:Y:S01]  /*04f0*/  FMUL R6, R10, R3 ;  /* 0x000000030a067220 */ /* 0x008fe20000400000 */
[----:B-1----:R-:W-:-:S04]  /*0500*/  IMAD.WIDE R2, R0, 0x4, R4 ;  /* 0x0000000400027825 */ /* 0x002fc800078e0204 */
[----:B------:R-:W-:-:S05]  /*0510*/  FMUL R9, R9, R6 ;  /* 0x0000000609097220 */ /* 0x000fca0000400000 */
[----:B------:R-:W-:Y:S01]  /*0520*/  STG.E.64 desc[UR4][R2.64], R8 ;  /* 0x0000000802007986 */ /* 0x000fe2000c101b04 */
[----:B------:R-:W-:Y:S05]  /*0530*/  EXIT ;  /* 0x000000000000794d */ /* 0x000fea0003800000 */
.L_x_0:
[----:B------:R-:W-:-:S00]  /*0540*/  BRA `(.L_x_0) ;  /* 0xfffffffc00fc7947 */ /* 0x000fc0000383ffff */
[----:B------:R-:W-:-:S00]  /*0550*/  NOP ;  /* 0x0000000000007918 */ /* 0x000fc00000000000 */
        /* <DEDUP_REMOVED lines=10> */
.L_x_1:


//--------------------- .nv.global.init           --------------------------
	.section	.nv.global.init,"aw",@progbits
.nv.global.init:
	.type		_$_str,@object
	.size		_$_str,(_$_str_$_2 - _$_str)
_$_str:
        /*0000*/ 	.byte	0x5f, 0x5f, 0x43, 0x55, 0x44, 0x41, 0x5f, 0x46, 0x54, 0x5a, 0x00
	.type		_$_str_$_2,@object
	.size		_$_str_$_2,(.L_1 - _$_str_$_2)
_$_str_$_2:
        /*000b*/ 	.byte	0x5f, 0x5f, 0x43, 0x55, 0x44, 0x41, 0x5f, 0x50, 0x52, 0x45, 0x43, 0x5f, 0x53, 0x51, 0x52, 0x54
        /*001b*/ 	.byte	0x00
.L_1:


//--------------------- .nv.constant0.triton_poi_fused__native_batch_norm_legit_no_training_silu_26 --------------------------
	.section	.nv.constant0.triton_poi_fused__native_batch_norm_legit_no_training_silu_26,"a",@progbits
	.sectionflags	@""
	.align	4
.nv.constant0.triton_poi_fused__native_batch_norm_legit_no_training_silu_26:
	.zero		580
